//
// Generated by NVIDIA NVVM Compiler
//
// Compiler Build ID: CL-36424714
// Cuda compilation tools, release 13.0, V13.0.88
// Based on NVVM 20.0.0
//

.version 9.0
.target sm_100
.address_size 64

	// .globl	default_function_kernel0
// _ZZ24default_function_kernel0E9share_sum has been demoted

.visible .entry default_function_kernel0(
	.param .u64 .ptr .align 1 default_function_kernel0_param_0,
	.param .u64 .ptr .align 1 default_function_kernel0_param_1
)
{
	.reg .pred 	%p<12>;
	.reg .b32 	%r<23>;
	.reg .b32 	%f<29>;
	.reg .b64 	%rd<9>;
	.reg .b64 	%fd<3>;
	// demoted variable
	.shared .align 4 .b8 _ZZ24default_function_kernel0E9share_sum[1024];
	ld.param.u64 	%rd2, [default_function_kernel0_param_0];
	ld.param.u64 	%rd3, [default_function_kernel0_param_1];
	mov.u32 	%r1, %ctaid.x;
	mul.lo.s32 	%r9, %r1, 3136;
	add.s32 	%r2, %r9, 3136;
	mov.u32 	%r3, %tid.x;
	add.s32 	%r22, %r9, %r3;
	setp.ge.s32 	%p1, %r22, %r2;
	mov.f32 	%f28, 0f00000000;
	@%p1 bra 	$L__BB0_3;
	mov.u32 	%r5, %ntid.x;
	cvta.to.global.u64 	%rd1, %rd2;
	mov.f32 	%f28, 0f00000000;
$L__BB0_2:
	mul.wide.s32 	%rd4, %r22, 4;
	add.s64 	%rd5, %rd1, %rd4;
	ld.global.nc.f32 	%f7, [%rd5];
	add.f32 	%f28, %f28, %f7;
	add.s32 	%r22, %r22, %r5;
	setp.lt.s32 	%p2, %r22, %r2;
	@%p2 bra 	$L__BB0_2;
$L__BB0_3:
	shl.b32 	%r10, %r3, 2;
	mov.u32 	%r11, _ZZ24default_function_kernel0E9share_sum;
	add.s32 	%r8, %r11, %r10;
	st.shared.f32 	[%r8], %f28;
	bar.sync 	0;
	setp.gt.u32 	%p3, %r3, 127;
	@%p3 bra 	$L__BB0_5;
	ld.shared.f32 	%f8, [%r8+512];
	ld.shared.f32 	%f9, [%r8];
	add.f32 	%f10, %f8, %f9;
	st.shared.f32 	[%r8], %f10;
$L__BB0_5:
	bar.sync 	0;
	setp.gt.u32 	%p4, %r3, 63;
	@%p4 bra 	$L__BB0_7;
	ld.shared.f32 	%f11, [%r8+256];
	ld.shared.f32 	%f12, [%r8];
	add.f32 	%f13, %f11, %f12;
	st.shared.f32 	[%r8], %f13;
$L__BB0_7:
	bar.sync 	0;
	setp.gt.u32 	%p5, %r3, 31;
	@%p5 bra 	$L__BB0_10;
	ld.shared.f32 	%f14, [%r8+128];
	ld.shared.f32 	%f15, [%r8];
	add.f32 	%f16, %f14, %f15;
	st.shared.f32 	[%r8], %f16;
	mov.b32 	%r12, %f16;
	shfl.sync.bfly.b32	%r13|%p6, %r12, 16, 31, -1;
	mov.b32 	%f17, %r13;
	add.f32 	%f18, %f16, %f17;
	mov.b32 	%r14, %f18;
	shfl.sync.bfly.b32	%r15|%p7, %r14, 8, 31, -1;
	mov.b32 	%f19, %r15;
	add.f32 	%f20, %f18, %f19;
	mov.b32 	%r16, %f20;
	shfl.sync.bfly.b32	%r17|%p8, %r16, 4, 31, -1;
	mov.b32 	%f21, %r17;
	add.f32 	%f22, %f20, %f21;
	mov.b32 	%r18, %f22;
	shfl.sync.bfly.b32	%r19|%p9, %r18, 2, 31, -1;
	mov.b32 	%f23, %r19;
	add.f32 	%f24, %f22, %f23;
	mov.b32 	%r20, %f24;
	shfl.sync.bfly.b32	%r21|%p10, %r20, 1, 31, -1;
	mov.b32 	%f25, %r21;
	add.f32 	%f4, %f24, %f25;
	setp.ne.s32 	%p11, %r3, 0;
	@%p11 bra 	$L__BB0_10;
	cvt.f64.f32 	%fd1, %f4;
	mul.f64 	%fd2, %fd1, 0d3F34E5E0A72F0539;
	cvt.rn.f32.f64 	%f26, %fd2;
	cvta.to.global.u64 	%rd6, %rd3;
	mul.wide.u32 	%rd7, %r1, 4;
	add.s64 	%rd8, %rd6, %rd7;
	st.global.f32 	[%rd8], %f26;
$L__BB0_10:
	ret;

}


// ===== COMPILED SASS (sm_100) =====

	.target	sm_100

	.elftype	@"ET_EXEC"


//--------------------- .note.nv.tkinfo           --------------------------
	.section	.note.nv.tkinfo,"",@"SHT_NOTE"
	.sectionflags	@"SHF_NOTE_NV_TKINFO"
	.tkinfo
        /*0018*/ 	.word	0x00000002
        /*0030*/ 	.string	""
        /*0030*/ 	.string	"ptxas"
        /*0030*/ 	.string	"Cuda compilation tools, release 13.0, V13.0.88"
        /*0030*/ 	.string	"Build cuda_13.0.r13.0/compiler.36424714_0"
        /*0030*/ 	.string	"-arch sm_100 -m 64 "



//--------------------- .note.nv.cuinfo           --------------------------
	.section	.note.nv.cuinfo,"",@"SHT_NOTE"
	.sectionflags	@"SHF_NOTE_NV_CUINFO"
        /*0018*/ 	.short	0x0002
        /*001a*/ 	.short	0x0064
        /*001c*/ 	.short	0x0082
	.zero		2


//--------------------- .nv.info                  --------------------------
	.section	.nv.info,"",@"SHT_CUDA_INFO"
	.align	4


	//----- nvinfo : EIATTR_REGCOUNT
	.align		4
        /*0000*/ 	.byte	0x04, 0x2f
        /*0002*/ 	.short	(.L_1 - .L_0)
	.align		4
.L_0:
        /*0004*/ 	.word	index@(default_function_kernel0)
        /*0008*/ 	.word	0x0000000e


	//----- nvinfo : EIATTR_FRAME_SIZE
	.align		4
.L_1:
        /*000c*/ 	.byte	0x04, 0x11
        /*000e*/ 	.short	(.L_3 - .L_2)
	.align		4
.L_2:
        /*0010*/ 	.word	index@(default_function_kernel0)
        /*0014*/ 	.word	0x00000000


	//----- nvinfo : EIATTR_MIN_STACK_SIZE
	.align		4
.L_3:
        /*0018*/ 	.byte	0x04, 0x12
        /*001a*/ 	.short	(.L_5 - .L_4)
	.align		4
.L_4:
        /*001c*/ 	.word	index@(default_function_kernel0)
        /*0020*/ 	.word	0x00000000
.L_5:


//--------------------- .nv.compat                --------------------------
	.section	.nv.compat,"",@"SHT_CUDA_COMPAT_INFO"
	.align	4
        /*0000*/ 	.byte	0x02, 0x09, 0x00, 0x00, 0x02, 0x02, 0x01, 0x00, 0x02, 0x05, 0x05, 0x00, 0x03, 0x07, 0x01, 0x01
        /*0010*/ 	.byte	0x02, 0x03, 0x00, 0x00, 0x02, 0x06, 0x01, 0x00, 0x04, 0x0b, 0x08, 0x00, 0x01, 0x00, 0x00, 0x00
        /*0020*/ 	.byte	0x00, 0x00, 0x00, 0x00


//--------------------- .nv.info.default_function_kernel0 --------------------------
	.section	.nv.info.default_function_kernel0,"",@"SHT_CUDA_INFO"
	.sectionflags	@""
	.align	4


	//----- nvinfo : EIATTR_CUDA_API_VERSION
	.align		4
        /*0000*/ 	.byte	0x04, 0x37
        /*0002*/ 	.short	(.L_7 - .L_6)
.L_6:
        /*0004*/ 	.word	0x00000082


	//----- nvinfo : EIATTR_KPARAM_INFO
	.align		4
.L_7:
        /*0008*/ 	.byte	0x04, 0x17
        /*000a*/ 	.short	(.L_9 - .L_8)
.L_8:
        /*000c*/ 	.word	0x00000000
        /*0010*/ 	.short	0x0001
        /*0012*/ 	.short	0x0008
        /*0014*/ 	.byte	0x00, 0xf5, 0x21, 0x00


	//----- nvinfo : EIATTR_KPARAM_INFO
	.align		4
.L_9:
        /*0018*/ 	.byte	0x04, 0x17
        /*001a*/ 	.short	(.L_11 - .L_10)
.L_10:
        /*001c*/ 	.word	0x00000000
        /*0020*/ 	.short	0x0000
        /*0022*/ 	.short	0x0000
        /*0024*/ 	.byte	0x00, 0xf5, 0x21, 0x00


	//----- nvinfo : EIATTR_SPARSE_MMA_MASK
	.align		4
.L_11:
        /*0028*/ 	.byte	0x03, 0x50
        /*002a*/ 	.short	0x0000


	//----- nvinfo : EIATTR_MAXREG_COUNT
	.align		4
        /*002c*/ 	.byte	0x03, 0x1b
        /*002e*/ 	.short	0x00ff


	//----- nvinfo : EIATTR_NUM_BARRIERS
	.align		4
        /*0030*/ 	.byte	0x02, 0x4c
        /*0032*/ 	.byte	0x01
	.zero		1


	//----- nvinfo : EIATTR_MERCURY_ISA_VERSION
	.align		4
        /*0034*/ 	.byte	0x03, 0x5f
        /*0036*/ 	.short	0x0101


	//----- nvinfo : EIATTR_COOP_GROUP_MASK_REGIDS
	.align		4
        /*0038*/ 	.byte	0x04, 0x29
        /*003a*/ 	.short	(.L_13 - .L_12)


	//   ....[0]....
.L_12:
        /*003c*/ 	.word	0xffffffff


	//   ....[1]....
        /*0040*/ 	.word	0xffffffff


	//   ....[2]....
        /*0044*/ 	.word	0xffffffff


	//   ....[3]....
        /*0048*/ 	.word	0xffffffff


	//   ....[4]....
        /*004c*/ 	.word	0xffffffff


	//----- nvinfo : EIATTR_COOP_GROUP_INSTR_OFFSETS
	.align		4
.L_13:
        /*0050*/ 	.byte	0x04, 0x28
        /*0052*/ 	.short	(.L_15 - .L_14)


	//   ....[0]....
.L_14:
        /*0054*/ 	.word	0x000002e0


	//   ....[1]....
        /*0058*/ 	.word	0x00000310


	//   ....[2]....
        /*005c*/ 	.word	0x00000330


	//   ....[3]....
        /*0060*/ 	.word	0x00000350


	//   ....[4]....
        /*0064*/ 	.word	0x00000370


	//----- nvinfo : EIATTR_VRC_CTA_INIT_COUNT
	.align		4
.L_15:
        /*0068*/ 	.byte	0x02, 0x4a
	.zero		1
	.zero		1


	//----- nvinfo : EIATTR_EXIT_INSTR_OFFSETS
	.align		4
        /*006c*/ 	.byte	0x04, 0x1c
        /*006e*/ 	.short	(.L_17 - .L_16)


	//   ....[0]....
.L_16:
        /*0070*/ 	.word	0x00000290


	//   ....[1]....
        /*0074*/ 	.word	0x00000390


	//   ....[2]....
        /*0078*/ 	.word	0x00000420


	//----- nvinfo : EIATTR_CRS_STACK_SIZE
	.align		4
.L_17:
        /*007c*/ 	.byte	0x04, 0x1e
        /*007e*/ 	.short	(.L_19 - .L_18)
.L_18:
        /*0080*/ 	.word	0x00000000


	//----- nvinfo : EIATTR_CBANK_PARAM_SIZE
	.align		4
.L_19:
        /*0084*/ 	.byte	0x03, 0x19
        /*0086*/ 	.short	0x0010


	//----- nvinfo : EIATTR_PARAM_CBANK
	.align		4
        /*0088*/ 	.byte	0x04, 0x0a
        /*008a*/ 	.short	(.L_21 - .L_20)
	.align		4
.L_20:
        /*008c*/ 	.word	index@(.nv.constant0.default_function_kernel0)
        /*0090*/ 	.short	0x0380
        /*0092*/ 	.short	0x0010


	//----- nvinfo : EIATTR_SW_WAR
	.align		4
.L_21:
        /*0094*/ 	.byte	0x04, 0x36
        /*0096*/ 	.short	(.L_23 - .L_22)
.L_22:
        /*0098*/ 	.word	0x00000008
.L_23:


//--------------------- .nv.callgraph             --------------------------
	.section	.nv.callgraph,"",@"SHT_CUDA_CALLGRAPH"
	.align	4
	.sectionentsize	8
	.align		4
        /*0000*/ 	.word	0x00000000
	.align		4
        /*0004*/ 	.word	0xffffffff
	.align		4
        /*0008*/ 	.word	0x00000000
	.align		4
        /*000c*/ 	.word	0xfffffffe
	.align		4
        /*0010*/ 	.word	0x00000000
	.align		4
        /*0014*/ 	.word	0xfffffffd
	.align		4
        /*0018*/ 	.word	0x00000000
	.align		4
        /*001c*/ 	.word	0xfffffffc


//--------------------- .text.default_function_kernel0 --------------------------
	.section	.text.default_function_kernel0,"ax",@progbits
	.align	128
        .global         default_function_kernel0
        .type           default_function_kernel0,@function
        .size           default_function_kernel0,(.L_x_4 - default_function_kernel0)
        .other          default_function_kernel0,@"STO_CUDA_ENTRY STV_DEFAULT"
default_function_kernel0:
.text.default_function_kernel0:
[----:B------:R-:W-:Y:S01]  /*0000*/  LDC R1, c[0x0][0x37c] ;  /* 0x0000df00ff017b82 */ /* 0x000fe20000000800 */
[----:B------:R-:W0:Y:S01]  /*0010*/  S2R R0, SR_CTAID.X ;  /* 0x0000000000007919 */ /* 0x000e220000002500 */
[----:B------:R-:W-:Y:S01]  /*0020*/  HFMA2 R5, -RZ, RZ, 0, 0.0002593994140625 ;  /* 0x00000c40ff057431 */ /* 0x000fe200000001ff */
[----:B------:R-:W1:Y:S01]  /*0030*/  LDCU.64 UR6, c[0x0][0x358] ;  /* 0x00006b00ff0677ac */ /* 0x000e620008000a00 */
[----:B------:R-:W-:Y:S01]  /*0040*/  BSSY.RECONVERGENT B0, `(.L_x_0) ;  /* 0x0000011000007945 */ /* 0x000fe20003800200 */
[----:B------:R-:W2:Y:S01]  /*0050*/  S2R R3, SR_TID.X ;  /* 0x0000000000037919 */ /* 0x000ea20000002100 */
[----:B------:R-:W-:Y:S01]  /*0060*/  MOV R8, RZ ;  /* 0x000000ff00087202 */ /* 0x000fe20000000f00 */
[C---:B0-----:R-:W-:Y:S02]  /*0070*/  IMAD R2, R0.reuse, R5, 0xc40 ;  /* 0x00000c4000027424 */ /* 0x041fe400078e0205 */
[----:B--2---:R-:W-:-:S05]  /*0080*/  IMAD R5, R0, 0xc40, R3 ;  /* 0x00000c4000057824 */ /* 0x004fca00078e0203 */
[----:B------:R-:W-:-:S13]  /*0090*/  ISETP.GE.AND P0, PT, R5, R2, PT ;  /* 0x000000020500720c */ /* 0x000fda0003f06270 */
[----:B-1----:R-:W-:Y:S05]  /*00a0*/  @P0 BRA `(.L_x_1) ;  /* 0x0000000000280947 */ /* 0x002fea0003800000 */
[----:B------:R-:W0:Y:S01]  /*00b0*/  LDC R10, c[0x0][0x360] ;  /* 0x0000d800ff0a7b82 */ /* 0x000e220000000800 */
[----:B------:R-:W-:Y:S02]  /*00c0*/  MOV R9, R5 ;  /* 0x0000000500097202 */ /* 0x000fe40000000f00 */
[----:B------:R-:W-:-:S05]  /*00d0*/  MOV R8, RZ ;  /* 0x000000ff00087202 */ /* 0x000fca0000000f00 */
[----:B------:R-:W1:Y:S02]  /*00e0*/  LDC.64 R6, c[0x0][0x380] ;  /* 0x0000e000ff067b82 */ /* 0x000e640000000a00 */
.L_x_2:
[----:B-1----:R-:W-:-:S06]  /*00f0*/  IMAD.WIDE R4, R9, 0x4, R6 ;  /* 0x0000000409047825 */ /* 0x002fcc00078e0206 */
[----:B------:R-:W2:Y:S01]  /*0100*/  LDG.E.CONSTANT R5, desc[UR6][R4.64] ;  /* 0x0000000604057981 */ /* 0x000ea2000c1e9900 */
[----:B0-----:R-:W-:-:S04]  /*0110*/  IADD3 R9, PT, PT, R10, R9, RZ ;  /* 0x000000090a097210 */ /* 0x001fc80007ffe0ff */
[----:B------:R-:W-:Y:S01]  /*0120*/  ISETP.GE.AND P0, PT, R9, R2, PT ;  /* 0x000000020900720c */ /* 0x000fe20003f06270 */
[----:B--2---:R-:W-:-:S12]  /*0130*/  FADD R8, R5, R8 ;  /* 0x0000000805087221 */ /* 0x004fd80000000000 */
[----:B------:R-:W-:Y:S05]  /*0140*/  @!P0 BRA `(.L_x_2) ;  /* 0xfffffffc00e88947 */ /* 0x000fea000383ffff */
.L_x_1:
[----:B------:R-:W-:Y:S05]  /*0150*/  BSYNC.RECONVERGENT B0 ;  /* 0x0000000000007941 */ /* 0x000fea0003800200 */
.L_x_0:
[----:B------:R-:W0:Y:S01]  /*0160*/  S2UR UR5, SR_CgaCtaId ;  /* 0x00000000000579c3 */ /* 0x000e220000008800 */
[----:B------:R-:W-:Y:S01]  /*0170*/  UMOV UR4, 0x400 ;  /* 0x0000040000047882 */ /* 0x000fe20000000000 */
[C---:B------:R-:W-:Y:S02]  /*0180*/  ISETP.GT.U32.AND P1, PT, R3.reuse, 0x7f, PT ;  /* 0x0000007f0300780c */ /* 0x040fe40003f24070 */
[----:B------:R-:W-:Y:S01]  /*0190*/  ISETP.GT.U32.AND P0, PT, R3, 0x3f, PT ;  /* 0x0000003f0300780c */ /* 0x000fe20003f04070 */
[----:B0-----:R-:W-:-:S06]  /*01a0*/  ULEA UR4, UR5, UR4, 0x18 ;  /* 0x0000000405047291 */ /* 0x001fcc000f8ec0ff */
[----:B------:R-:W-:-:S05]  /*01b0*/  LEA R5, R3, UR4, 0x2 ;  /* 0x0000000403057c11 */ /* 0x000fca000f8e10ff */
[----:B------:R-:W-:Y:S01]  /*01c0*/  STS [R5], R8 ;  /* 0x0000000805007388 */ /* 0x000fe20000000800 */
[----:B------:R-:W-:Y:S06]  /*01d0*/  BAR.SYNC.DEFER_BLOCKING 0x0 ;  /* 0x0000000000007b1d */ /* 0x000fec0000010000 */
[----:B------:R-:W-:Y:S04]  /*01e0*/  @!P1 LDS R2, [R5+0x200] ;  /* 0x0002000005029984 */ /* 0x000fe80000000800 */
[----:B------:R-:W0:Y:S02]  /*01f0*/  @!P1 LDS R7, [R5] ;  /* 0x0000000005079984 */ /* 0x000e240000000800 */
[----:B0-----:R-:W-:-:S05]  /*0200*/  @!P1 FADD R2, R2, R7 ;  /* 0x0000000702029221 */ /* 0x001fca0000000000 */
[----:B------:R-:W-:Y:S01]  /*0210*/  @!P1 STS [R5], R2 ;  /* 0x0000000205009388 */ /* 0x000fe20000000800 */
[----:B------:R-:W-:Y:S01]  /*0220*/  BAR.SYNC.DEFER_BLOCKING 0x0 ;  /* 0x0000000000007b1d */ /* 0x000fe20000010000 */
[----:B------:R-:W-:-:S05]  /*0230*/  ISETP.GT.U32.AND P1, PT, R3, 0x1f, PT ;  /* 0x0000001f0300780c */ /* 0x000fca0003f24070 */
[----:B------:R-:W-:Y:S04]  /*0240*/  @!P0 LDS R4, [R5+0x100] ;  /* 0x0001000005048984 */ /* 0x000fe80000000800 */
[----:B------:R-:W0:Y:S02]  /*0250*/  @!P0 LDS R7, [R5] ;  /* 0x0000000005078984 */ /* 0x000e240000000800 */
[----:B0-----:R-:W-:-:S05]  /*0260*/  @!P0 FADD R4, R4, R7 ;  /* 0x0000000704048221 */ /* 0x001fca0000000000 */
[----:B------:R0:W-:Y:S01]  /*0270*/  @!P0 STS [R5], R4 ;  /* 0x0000000405008388 */ /* 0x0001e20000000800 */
[----:B------:R-:W-:Y:S06]  /*0280*/  BAR.SYNC.DEFER_BLOCKING 0x0 ;  /* 0x0000000000007b1d */ /* 0x000fec0000010000 */
[----:B------:R-:W-:Y:S05]  /*0290*/  @P1 EXIT ;  /* 0x000000000000194d */ /* 0x000fea0003800000 */
[----:B------:R-:W-:Y:S01]  /*02a0*/  LDS R2, [R5+0x80] ;  /* 0x0000800005027984 */ /* 0x000fe20000000800 */
[----:B------:R-:W-:-:S03]  /*02b0*/  ISETP.NE.AND P0, PT, R3, RZ, PT ;  /* 0x000000ff0300720c */ /* 0x000fc60003f05270 */
[----:B------:R-:W1:Y:S02]  /*02c0*/  LDS R7, [R5] ;  /* 0x0000000005077984 */ /* 0x000e640000000800 */
[----:B-1----:R-:W-:-:S05]  /*02d0*/  FADD R2, R2, R7 ;  /* 0x0000000702027221 */ /* 0x002fca0000000000 */
[----:B------:R-:W1:Y:S04]  /*02e0*/  SHFL.BFLY PT, R7, R2, 0x10, 0x1f ;  /* 0x0e001f0002077f89 */ /* 0x000e6800000e0000 */
[----:B------:R-:W-:Y:S01]  /*02f0*/  STS [R5], R2 ;  /* 0x0000000205007388 */ /* 0x000fe20000000800 */
[----:B-1----:R-:W-:-:S05]  /*0300*/  FADD R7, R2, R7 ;  /* 0x0000000702077221 */ /* 0x002fca0000000000 */
[----:B0-----:R-:W0:Y:S02]  /*0310*/  SHFL.BFLY PT, R4, R7, 0x8, 0x1f ;  /* 0x0d001f0007047f89 */ /* 0x001e2400000e0000 */
[----:B0-----:R-:W-:-:S05]  /*0320*/  FADD R4, R7, R4 ;  /* 0x0000000407047221 */ /* 0x001fca0000000000 */
[----:B------:R-:W0:Y:S02]  /*0330*/  SHFL.BFLY PT, R9, R4, 0x4, 0x1f ;  /* 0x0c801f0004097f89 */ /* 0x000e2400000e0000 */
[----:B0-----:R-:W-:-:S05]  /*0340*/  FADD R9, R4, R9 ;  /* 0x0000000904097221 */ /* 0x001fca0000000000 */
[----:B------:R-:W0:Y:S02]  /*0350*/  SHFL.BFLY PT, R6, R9, 0x2, 0x1f ;  /* 0x0c401f0009067f89 */ /* 0x000e2400000e0000 */
[----:B0-----:R-:W-:-:S05]  /*0360*/  FADD R6, R9, R6 ;  /* 0x0000000609067221 */ /* 0x001fca0000000000 */
[----:B------:R-:W0:Y:S02]  /*0370*/  SHFL.BFLY PT, R11, R6, 0x1, 0x1f ;  /* 0x0c201f00060b7f89 */ /* 0x000e2400000e0000 */
[----:B0-----:R-:W-:Y:S01]  /*0380*/  FADD R11, R6, R11 ;  /* 0x0000000b060b7221 */ /* 0x001fe20000000000 */
[----:B------:R-:W-:Y:S06]  /*0390*/  @P0 EXIT ;  /* 0x000000000000094d */ /* 0x000fec0003800000 */
[----:B------:R-:W0:Y:S01]  /*03a0*/  F2F.F64.F32 R2, R11 ;  /* 0x0000000b00027310 */ /* 0x000e220000201800 */
[----:B------:R-:W1:Y:S01]  /*03b0*/  LDC.64 R4, c[0x0][0x388] ;  /* 0x0000e200ff047b82 */ /* 0x000e620000000a00 */
[----:B------:R-:W-:Y:S01]  /*03c0*/  UMOV UR4, 0xa72f0539 ;  /* 0xa72f053900047882 */ /* 0x000fe20000000000 */
[----:B------:R-:W-:Y:S02]  /*03d0*/  UMOV UR5, 0x3f34e5e0 ;  /* 0x3f34e5e000057882 */ /* 0x000fe40000000000 */
[----:B0-----:R-:W-:-:S10]  /*03e0*/  DMUL R2, R2, UR4 ;  /* 0x0000000402027c28 */ /* 0x001fd40008000000 */
[----:B------:R-:W0:Y:S01]  /*03f0*/  F2F.F32.F64 R3, R2 ;  /* 0x0000000200037310 */ /* 0x000e220000301000 */
[----:B-1----:R-:W-:-:S05]  /*0400*/  IMAD.WIDE.U32 R4, R0, 0x4, R4 ;  /* 0x0000000400047825 */ /* 0x002fca00078e0004 */
[----:B0-----:R-:W-:Y:S01]  /*0410*/  STG.E desc[UR6][R4.64], R3 ;  /* 0x0000000304007986 */ /* 0x001fe2000c101906 */
[----:B------:R-:W-:Y:S05]  /*0420*/  EXIT ;  /* 0x000000000000794d */ /* 0x000fea0003800000 */
.L_x_3:
[----:B------:R-:W-:-:S00]  /*0430*/  BRA `(.L_x_3) ;  /* 0xfffffffc00fc7947 */ /* 0x000fc0000383ffff */
[----:B------:R-:W-:-:S00]  /*0440*/  NOP ;  /* 0x0000000000007918 */ /* 0x000fc00000000000 */
        /* <DEDUP_REMOVED lines=11> */
.L_x_4:


//--------------------- .nv.shared.default_function_kernel0 --------------------------
	.section	.nv.shared.default_function_kernel0,"aw",@nobits
	.sectionflags	@""
	.align	4
.nv.shared.default_function_kernel0:
	.zero		2048


//--------------------- .nv.shared.reserved.0     --------------------------
	.section	.nv.shared.reserved.0,"aw",@nobits
	.weak		__nv_reservedSMEM_offset_0_alias
	.size		__nv_reservedSMEM_offset_0_alias, 0, 64
	.other		__nv_reservedSMEM_offset_0_alias,@"STO_CUDA_RESERVED_SHARED STV_DEFAULT"
__nv_reservedSMEM_offset_0_alias:
	.zero		0
	.zero		64


//--------------------- .nv.constant0.default_function_kernel0 --------------------------
	.section	.nv.constant0.default_function_kernel0,"a",@progbits
	.sectionflags	@""
	.align	4
.nv.constant0.default_function_kernel0:
	.zero		912


//--------------------- SYMBOLS --------------------------

	.type		.nv.reservedSmem.offset0,@object
	.size		.nv.reservedSmem.offset0,0x4
	.type		.nv.reservedSmem.cap,@object
	.size		.nv.reservedSmem.cap,0x4
